//
// Generated by NVIDIA NVVM Compiler
//
// Compiler Build ID: CL-36424714
// Cuda compilation tools, release 13.0, V13.0.88
// Based on NVVM 20.0.0
//

.version 9.0
.target sm_100
.address_size 64

	// .globl	_ZN5volta6kernel13matmul_kernelEv

.visible .entry _ZN5volta6kernel13matmul_kernelEv()
{


	ret;

}


// ===== COMPILED SASS (sm_100) =====

	.target	sm_100

	.elftype	@"ET_EXEC"


//--------------------- .note.nv.tkinfo           --------------------------
	.section	.note.nv.tkinfo,"",@"SHT_NOTE"
	.sectionflags	@"SHF_NOTE_NV_TKINFO"
	.tkinfo
        /*0018*/ 	.word	0x00000002
        /*0030*/ 	.string	""
        /*0030*/ 	.string	"ptxas"
        /*0030*/ 	.string	"Cuda compilation tools, release 13.0, V13.0.88"
        /*0030*/ 	.string	"Build cuda_13.0.r13.0/compiler.36424714_0"
        /*0030*/ 	.string	"-arch sm_100 -m 64 "



//--------------------- .note.nv.cuinfo           --------------------------
	.section	.note.nv.cuinfo,"",@"SHT_NOTE"
	.sectionflags	@"SHF_NOTE_NV_CUINFO"
        /*0018*/ 	.short	0x0002
        /*001a*/ 	.short	0x0064
        /*001c*/ 	.short	0x0082
	.zero		2


//--------------------- .nv.info                  --------------------------
	.section	.nv.info,"",@"SHT_CUDA_INFO"
	.align	4


	//----- nvinfo : EIATTR_REGCOUNT
	.align		4
        /*0000*/ 	.byte	0x04, 0x2f
        /*0002*/ 	.short	(.L_1 - .L_0)
	.align		4
.L_0:
        /*0004*/ 	.word	index@(_ZN5volta6kernel13matmul_kernelEv)
        /*0008*/ 	.word	0x00000004


	//----- nvinfo : EIATTR_FRAME_SIZE
	.align		4
.L_1:
        /*000c*/ 	.byte	0x04, 0x11
        /*000e*/ 	.short	(.L_3 - .L_2)
	.align		4
.L_2:
        /*0010*/ 	.word	index@(_ZN5volta6kernel13matmul_kernelEv)
        /*0014*/ 	.word	0x00000000


	//----- nvinfo : EIATTR_MIN_STACK_SIZE
	.align		4
.L_3:
        /*0018*/ 	.byte	0x04, 0x12
        /*001a*/ 	.short	(.L_5 - .L_4)
	.align		4
.L_4:
        /*001c*/ 	.word	index@(_ZN5volta6kernel13matmul_kernelEv)
        /*0020*/ 	.word	0x00000000
.L_5:


//--------------------- .nv.compat                --------------------------
	.section	.nv.compat,"",@"SHT_CUDA_COMPAT_INFO"
	.align	4
        /*0000*/ 	.byte	0x02, 0x09, 0x00, 0x00, 0x02, 0x02, 0x01, 0x00, 0x02, 0x05, 0x05, 0x00, 0x03, 0x07, 0x01, 0x01
        /*0010*/ 	.byte	0x02, 0x03, 0x00, 0x00, 0x02, 0x06, 0x01, 0x00, 0x04, 0x0b, 0x08, 0x00, 0x09, 0x00, 0x00, 0x00
        /*0020*/ 	.byte	0x00, 0x00, 0x00, 0x00


//--------------------- .nv.info._ZN5volta6kernel13matmul_kernelEv --------------------------
	.section	.nv.info._ZN5volta6kernel13matmul_kernelEv,"",@"SHT_CUDA_INFO"
	.sectionflags	@""
	.align	4


	//----- nvinfo : EIATTR_CUDA_API_VERSION
	.align		4
        /*0000*/ 	.byte	0x04, 0x37
        /*0002*/ 	.short	(.L_7 - .L_6)
.L_6:
        /*0004*/ 	.word	0x00000082


	//----- nvinfo : EIATTR_SPARSE_MMA_MASK
	.align		4
.L_7:
        /*0008*/ 	.byte	0x03, 0x50
        /*000a*/ 	.short	0x0000


	//----- nvinfo : EIATTR_MAXREG_COUNT
	.align		4
        /*000c*/ 	.byte	0x03, 0x1b
        /*000e*/ 	.short	0x00ff


	//----- nvinfo : EIATTR_MERCURY_ISA_VERSION
	.align		4
        /*0010*/ 	.byte	0x03, 0x5f
        /*0012*/ 	.short	0x0101


	//----- nvinfo : EIATTR_VRC_CTA_INIT_COUNT
	.align		4
        /*0014*/ 	.byte	0x02, 0x4a
	.zero		1
	.zero		1


	//----- nvinfo : EIATTR_EXIT_INSTR_OFFSETS
	.align		4
        /*0018*/ 	.byte	0x04, 0x1c
        /*001a*/ 	.short	(.L_9 - .L_8)


	//   ....[0]....
.L_8:
        /*001c*/ 	.word	0x00000010


	//----- nvinfo : EIATTR_SW_WAR
	.align		4
.L_9:
        /*0020*/ 	.byte	0x04, 0x36
        /*0022*/ 	.short	(.L_11 - .L_10)
.L_10:
        /*0024*/ 	.word	0x00000008
.L_11:


//--------------------- .nv.callgraph             --------------------------
	.section	.nv.callgraph,"",@"SHT_CUDA_CALLGRAPH"
	.align	4
	.sectionentsize	8
	.align		4
        /*0000*/ 	.word	0x00000000
	.align		4
        /*0004*/ 	.word	0xffffffff
	.align		4
        /*0008*/ 	.word	0x00000000
	.align		4
        /*000c*/ 	.word	0xfffffffe
	.align		4
        /*0010*/ 	.word	0x00000000
	.align		4
        /*0014*/ 	.word	0xfffffffd
	.align		4
        /*0018*/ 	.word	0x00000000
	.align		4
        /*001c*/ 	.word	0xfffffffc


//--------------------- .text._ZN5volta6kernel13matmul_kernelEv --------------------------
	.section	.text._ZN5volta6kernel13matmul_kernelEv,"ax",@progbits
	.align	128
        .global         _ZN5volta6kernel13matmul_kernelEv
        .type           _ZN5volta6kernel13matmul_kernelEv,@function
        .size           _ZN5volta6kernel13matmul_kernelEv,(.L_x_1 - _ZN5volta6kernel13matmul_kernelEv)
        .other          _ZN5volta6kernel13matmul_kernelEv,@"STO_CUDA_ENTRY STV_DEFAULT"
_ZN5volta6kernel13matmul_kernelEv:
.text._ZN5volta6kernel13matmul_kernelEv:
[----:B------:R-:W-:Y:S01]  /*0000*/  LDC R1, c[0x0][0x37c] ;  /* 0x0000df00ff017b82 */ /* 0x000fe20000000800 */
[----:B------:R-:W-:Y:S05]  /*0010*/  EXIT ;  /* 0x000000000000794d */ /* 0x000fea0003800000 */
.L_x_0:
[----:B------:R-:W-:-:S00]  /*0020*/  BRA `(.L_x_0) ;  /* 0xfffffffc00fc7947 */ /* 0x000fc0000383ffff */
[----:B------:R-:W-:-:S00]  /*0030*/  NOP ;  /* 0x0000000000007918 */ /* 0x000fc00000000000 */
        /* <DEDUP_REMOVED lines=12> */
.L_x_1:


//--------------------- .nv.shared.reserved.0     --------------------------
	.section	.nv.shared.reserved.0,"aw",@nobits
	.weak		__nv_reservedSMEM_offset_0_alias
	.size		__nv_reservedSMEM_offset_0_alias, 0, 64
	.other		__nv_reservedSMEM_offset_0_alias,@"STO_CUDA_RESERVED_SHARED STV_DEFAULT"
__nv_reservedSMEM_offset_0_alias:
	.zero		0
	.zero		64


//--------------------- .nv.constant0._ZN5volta6kernel13matmul_kernelEv --------------------------
	.section	.nv.constant0._ZN5volta6kernel13matmul_kernelEv,"a",@progbits
	.sectionflags	@""
	.align	4
.nv.constant0._ZN5volta6kernel13matmul_kernelEv:
	.zero		896


//--------------------- SYMBOLS --------------------------

	.type		.nv.reservedSmem.offset0,@object
	.size		.nv.reservedSmem.offset0,0x4
